//
// Generated by NVIDIA NVVM Compiler
//
// Compiler Build ID: CL-36424714
// Cuda compilation tools, release 13.0, V13.0.88
// Based on NVVM 20.0.0
//

.version 9.0
.target sm_100
.address_size 64

	// .globl	_Z11calculatePiPddiii

.visible .entry _Z11calculatePiPddiii(
	.param .u64 .ptr .align 1 _Z11calculatePiPddiii_param_0,
	.param .f64 _Z11calculatePiPddiii_param_1,
	.param .u32 _Z11calculatePiPddiii_param_2,
	.param .u32 _Z11calculatePiPddiii_param_3,
	.param .u32 _Z11calculatePiPddiii_param_4
)
{
	.reg .pred 	%p<8>;
	.reg .b32 	%r<34>;
	.reg .b64 	%rd<3>;
	.reg .b64 	%fd<49>;

	ld.param.u64 	%rd1, [_Z11calculatePiPddiii_param_0];
	ld.param.f64 	%fd8, [_Z11calculatePiPddiii_param_1];
	ld.param.u32 	%r15, [_Z11calculatePiPddiii_param_2];
	ld.param.u32 	%r16, [_Z11calculatePiPddiii_param_3];
	ld.param.u32 	%r17, [_Z11calculatePiPddiii_param_4];
	mov.u32 	%r18, %ctaid.x;
	mov.u32 	%r19, %tid.x;
	mad.lo.s32 	%r20, %r17, %r18, %r19;
	mul.lo.s32 	%r1, %r20, %r16;
	add.s32 	%r33, %r1, 1;
	setp.lt.s32 	%p1, %r16, 1;
	setp.ge.s32 	%p2, %r33, %r15;
	mov.f64 	%fd48, 0d0000000000000000;
	or.pred  	%p3, %p1, %p2;
	@%p3 bra 	$L__BB0_7;
	add.s32 	%r21, %r33, %r16;
	min.s32 	%r3, %r21, %r15;
	add.s32 	%r22, %r1, 2;
	max.s32 	%r23, %r3, %r22;
	not.b32 	%r24, %r1;
	add.s32 	%r25, %r23, %r24;
	add.s32 	%r4, %r23, -2;
	and.b32  	%r5, %r25, 3;
	setp.eq.s32 	%p4, %r5, 0;
	mov.f64 	%fd48, 0d0000000000000000;
	@%p4 bra 	$L__BB0_5;
	neg.s32 	%r31, %r5;
	mov.f64 	%fd48, 0d0000000000000000;
	mov.u32 	%r30, %r1;
$L__BB0_3:
	.pragma "nounroll";
	add.s32 	%r30, %r30, 1;
	cvt.rn.f64.s32 	%fd13, %r30;
	add.f64 	%fd14, %fd13, 0dBFE0000000000000;
	mul.f64 	%fd15, %fd8, %fd14;
	fma.rn.f64 	%fd16, %fd15, %fd15, 0d3FF0000000000000;
	mov.f64 	%fd17, 0d4010000000000000;
	div.rn.f64 	%fd18, %fd17, %fd16;
	add.f64 	%fd48, %fd48, %fd18;
	add.s32 	%r31, %r31, 1;
	setp.ne.s32 	%p5, %r31, 0;
	@%p5 bra 	$L__BB0_3;
	add.s32 	%r33, %r30, 1;
$L__BB0_5:
	sub.s32 	%r26, %r4, %r1;
	setp.lt.u32 	%p6, %r26, 3;
	@%p6 bra 	$L__BB0_7;
$L__BB0_6:
	cvt.rn.f64.s32 	%fd19, %r33;
	add.f64 	%fd20, %fd19, 0dBFE0000000000000;
	mul.f64 	%fd21, %fd8, %fd20;
	fma.rn.f64 	%fd22, %fd21, %fd21, 0d3FF0000000000000;
	mov.f64 	%fd23, 0d4010000000000000;
	div.rn.f64 	%fd24, %fd23, %fd22;
	add.f64 	%fd25, %fd48, %fd24;
	add.s32 	%r27, %r33, 1;
	cvt.rn.f64.s32 	%fd26, %r27;
	add.f64 	%fd27, %fd26, 0dBFE0000000000000;
	mul.f64 	%fd28, %fd8, %fd27;
	fma.rn.f64 	%fd29, %fd28, %fd28, 0d3FF0000000000000;
	div.rn.f64 	%fd30, %fd23, %fd29;
	add.f64 	%fd31, %fd25, %fd30;
	add.s32 	%r28, %r33, 2;
	cvt.rn.f64.s32 	%fd32, %r28;
	add.f64 	%fd33, %fd32, 0dBFE0000000000000;
	mul.f64 	%fd34, %fd8, %fd33;
	fma.rn.f64 	%fd35, %fd34, %fd34, 0d3FF0000000000000;
	div.rn.f64 	%fd36, %fd23, %fd35;
	add.f64 	%fd37, %fd31, %fd36;
	add.s32 	%r29, %r33, 3;
	cvt.rn.f64.s32 	%fd38, %r29;
	add.f64 	%fd39, %fd38, 0dBFE0000000000000;
	mul.f64 	%fd40, %fd8, %fd39;
	fma.rn.f64 	%fd41, %fd40, %fd40, 0d3FF0000000000000;
	div.rn.f64 	%fd42, %fd23, %fd41;
	add.f64 	%fd48, %fd37, %fd42;
	add.s32 	%r33, %r33, 4;
	setp.lt.s32 	%p7, %r33, %r3;
	@%p7 bra 	$L__BB0_6;
$L__BB0_7:
	cvta.to.global.u64 	%rd2, %rd1;
	atom.global.add.f64 	%fd43, [%rd2], %fd48;
	ret;

}


// ===== COMPILED SASS (sm_100) =====

	.target	sm_100

	.elftype	@"ET_EXEC"


//--------------------- .note.nv.tkinfo           --------------------------
	.section	.note.nv.tkinfo,"",@"SHT_NOTE"
	.sectionflags	@"SHF_NOTE_NV_TKINFO"
	.tkinfo
        /*0018*/ 	.word	0x00000002
        /*0030*/ 	.string	""
        /*0030*/ 	.string	"ptxas"
        /*0030*/ 	.string	"Cuda compilation tools, release 13.0, V13.0.88"
        /*0030*/ 	.string	"Build cuda_13.0.r13.0/compiler.36424714_0"
        /*0030*/ 	.string	"-arch sm_100 -m 64 "



//--------------------- .note.nv.cuinfo           --------------------------
	.section	.note.nv.cuinfo,"",@"SHT_NOTE"
	.sectionflags	@"SHF_NOTE_NV_CUINFO"
        /*0018*/ 	.short	0x0002
        /*001a*/ 	.short	0x0064
        /*001c*/ 	.short	0x0082
	.zero		2


//--------------------- .nv.info                  --------------------------
	.section	.nv.info,"",@"SHT_CUDA_INFO"
	.align	4


	//----- nvinfo : EIATTR_REGCOUNT
	.align		4
        /*0000*/ 	.byte	0x04, 0x2f
        /*0002*/ 	.short	(.L_1 - .L_0)
	.align		4
.L_0:
        /*0004*/ 	.word	index@(_Z11calculatePiPddiii)
        /*0008*/ 	.word	0x0000001e


	//----- nvinfo : EIATTR_FRAME_SIZE
	.align		4
.L_1:
        /*000c*/ 	.byte	0x04, 0x11
        /*000e*/ 	.short	(.L_3 - .L_2)
	.align		4
.L_2:
        /*0010*/ 	.word	index@($__internal_0_$__cuda_sm20_div_rn_f64_full)
        /*0014*/ 	.word	0x00000000


	//----- nvinfo : EIATTR_FRAME_SIZE
	.align		4
.L_3:
        /*0018*/ 	.byte	0x04, 0x11
        /*001a*/ 	.short	(.L_5 - .L_4)
	.align		4
.L_4:
        /*001c*/ 	.word	index@(_Z11calculatePiPddiii)
        /*0020*/ 	.word	0x00000000


	//----- nvinfo : EIATTR_MIN_STACK_SIZE
	.align		4
.L_5:
        /*0024*/ 	.byte	0x04, 0x12
        /*0026*/ 	.short	(.L_7 - .L_6)
	.align		4
.L_6:
        /*0028*/ 	.word	index@(_Z11calculatePiPddiii)
        /*002c*/ 	.word	0x00000000
.L_7:


//--------------------- .nv.compat                --------------------------
	.section	.nv.compat,"",@"SHT_CUDA_COMPAT_INFO"
	.align	4
        /*0000*/ 	.byte	0x02, 0x09, 0x00, 0x00, 0x02, 0x02, 0x01, 0x00, 0x02, 0x05, 0x05, 0x00, 0x03, 0x07, 0x01, 0x01
        /*0010*/ 	.byte	0x02, 0x03, 0x00, 0x00, 0x02, 0x06, 0x01, 0x00, 0x04, 0x0b, 0x08, 0x00, 0x01, 0x00, 0x00, 0x00
        /*0020*/ 	.byte	0x00, 0x00, 0x00, 0x00


//--------------------- .nv.info._Z11calculatePiPddiii --------------------------
	.section	.nv.info._Z11calculatePiPddiii,"",@"SHT_CUDA_INFO"
	.sectionflags	@""
	.align	4


	//----- nvinfo : EIATTR_CUDA_API_VERSION
	.align		4
        /*0000*/ 	.byte	0x04, 0x37
        /*0002*/ 	.short	(.L_9 - .L_8)
.L_8:
        /*0004*/ 	.word	0x00000082


	//----- nvinfo : EIATTR_KPARAM_INFO
	.align		4
.L_9:
        /*0008*/ 	.byte	0x04, 0x17
        /*000a*/ 	.short	(.L_11 - .L_10)
.L_10:
        /*000c*/ 	.word	0x00000000
        /*0010*/ 	.short	0x0004
        /*0012*/ 	.short	0x0018
        /*0014*/ 	.byte	0x00, 0xf0, 0x11, 0x00


	//----- nvinfo : EIATTR_KPARAM_INFO
	.align		4
.L_11:
        /*0018*/ 	.byte	0x04, 0x17
        /*001a*/ 	.short	(.L_13 - .L_12)
.L_12:
        /*001c*/ 	.word	0x00000000
        /*0020*/ 	.short	0x0003
        /*0022*/ 	.short	0x0014
        /*0024*/ 	.byte	0x00, 0xf0, 0x11, 0x00


	//----- nvinfo : EIATTR_KPARAM_INFO
	.align		4
.L_13:
        /*0028*/ 	.byte	0x04, 0x17
        /*002a*/ 	.short	(.L_15 - .L_14)
.L_14:
        /*002c*/ 	.word	0x00000000
        /*0030*/ 	.short	0x0002
        /*0032*/ 	.short	0x0010
        /*0034*/ 	.byte	0x00, 0xf0, 0x11, 0x00


	//----- nvinfo : EIATTR_KPARAM_INFO
	.align		4
.L_15:
        /*0038*/ 	.byte	0x04, 0x17
        /*003a*/ 	.short	(.L_17 - .L_16)
.L_16:
        /*003c*/ 	.word	0x00000000
        /*0040*/ 	.short	0x0001
        /*0042*/ 	.short	0x0008
        /*0044*/ 	.byte	0x00, 0xf0, 0x21, 0x00


	//----- nvinfo : EIATTR_KPARAM_INFO
	.align		4
.L_17:
        /*0048*/ 	.byte	0x04, 0x17
        /*004a*/ 	.short	(.L_19 - .L_18)
.L_18:
        /*004c*/ 	.word	0x00000000
        /*0050*/ 	.short	0x0000
        /*0052*/ 	.short	0x0000
        /*0054*/ 	.byte	0x00, 0xf5, 0x21, 0x00


	//----- nvinfo : EIATTR_SPARSE_MMA_MASK
	.align		4
.L_19:
        /*0058*/ 	.byte	0x03, 0x50
        /*005a*/ 	.short	0x0000


	//----- nvinfo : EIATTR_MAXREG_COUNT
	.align		4
        /*005c*/ 	.byte	0x03, 0x1b
        /*005e*/ 	.short	0x00ff


	//----- nvinfo : EIATTR_MERCURY_ISA_VERSION
	.align		4
        /*0060*/ 	.byte	0x03, 0x5f
        /*0062*/ 	.short	0x0101


	//----- nvinfo : EIATTR_VRC_CTA_INIT_COUNT
	.align		4
        /*0064*/ 	.byte	0x02, 0x4a
	.zero		1
	.zero		1


	//----- nvinfo : EIATTR_EXIT_INSTR_OFFSETS
	.align		4
        /*0068*/ 	.byte	0x04, 0x1c
        /*006a*/ 	.short	(.L_21 - .L_20)


	//   ....[0]....
.L_20:
        /*006c*/ 	.word	0x00000a50


	//----- nvinfo : EIATTR_CRS_STACK_SIZE
	.align		4
.L_21:
        /*0070*/ 	.byte	0x04, 0x1e
        /*0072*/ 	.short	(.L_23 - .L_22)
.L_22:
        /*0074*/ 	.word	0x00000000


	//----- nvinfo : EIATTR_CBANK_PARAM_SIZE
	.align		4
.L_23:
        /*0078*/ 	.byte	0x03, 0x19
        /*007a*/ 	.short	0x001c


	//----- nvinfo : EIATTR_PARAM_CBANK
	.align		4
        /*007c*/ 	.byte	0x04, 0x0a
        /*007e*/ 	.short	(.L_25 - .L_24)
	.align		4
.L_24:
        /*0080*/ 	.word	index@(.nv.constant0._Z11calculatePiPddiii)
        /*0084*/ 	.short	0x0380
        /*0086*/ 	.short	0x001c


	//----- nvinfo : EIATTR_SW_WAR
	.align		4
.L_25:
        /*0088*/ 	.byte	0x04, 0x36
        /*008a*/ 	.short	(.L_27 - .L_26)
.L_26:
        /*008c*/ 	.word	0x00000008
.L_27:


//--------------------- .nv.callgraph             --------------------------
	.section	.nv.callgraph,"",@"SHT_CUDA_CALLGRAPH"
	.align	4
	.sectionentsize	8
	.align		4
        /*0000*/ 	.word	0x00000000
	.align		4
        /*0004*/ 	.word	0xffffffff
	.align		4
        /*0008*/ 	.word	0x00000000
	.align		4
        /*000c*/ 	.word	0xfffffffe
	.align		4
        /*0010*/ 	.word	0x00000000
	.align		4
        /*0014*/ 	.word	0xfffffffd
	.align		4
        /*0018*/ 	.word	0x00000000
	.align		4
        /*001c*/ 	.word	0xfffffffc


//--------------------- .text._Z11calculatePiPddiii --------------------------
	.section	.text._Z11calculatePiPddiii,"ax",@progbits
	.align	128
        .global         _Z11calculatePiPddiii
        .type           _Z11calculatePiPddiii,@function
        .size           _Z11calculatePiPddiii,(.L_x_24 - _Z11calculatePiPddiii)
        .other          _Z11calculatePiPddiii,@"STO_CUDA_ENTRY STV_DEFAULT"
_Z11calculatePiPddiii:
.text._Z11calculatePiPddiii:
[----:B------:R-:W-:Y:S01]  /*0000*/  LDC R1, c[0x0][0x37c] ;  /* 0x0000df00ff017b82 */ /* 0x000fe20000000800 */
[----:B------:R-:W0:Y:S07]  /*0010*/  S2R R22, SR_TID.X ;  /* 0x0000000000167919 */ /* 0x000e2e0000002100 */
[----:B------:R-:W0:Y:S01]  /*0020*/  S2UR UR4, SR_CTAID.X ;  /* 0x00000000000479c3 */ /* 0x000e220000002500 */
[----:B------:R-:W1:Y:S01]  /*0030*/  LDCU.64 UR6, c[0x0][0x388] ;  /* 0x00007100ff0677ac */ /* 0x000e620008000a00 */
[----:B------:R-:W-:Y:S01]  /*0040*/  BSSY.RECONVERGENT B0, `(.L_x_0) ;  /* 0x000009e000007945 */ /* 0x000fe20003800200 */
[----:B------:R-:W-:Y:S01]  /*0050*/  CS2R R16, SRZ ;  /* 0x0000000000107805 */ /* 0x000fe2000001ff00 */
[----:B------:R-:W2:Y:S04]  /*0060*/  LDCU.64 UR8, c[0x0][0x388] ;  /* 0x00007100ff0877ac */ /* 0x000ea80008000a00 */
[----:B------:R-:W0:Y:S08]  /*0070*/  LDC R3, c[0x0][0x398] ;  /* 0x0000e600ff037b82 */ /* 0x000e300000000800 */
[----:B------:R-:W3:Y:S01]  /*0080*/  LDC.64 R4, c[0x0][0x390] ;  /* 0x0000e400ff047b82 */ /* 0x000ee20000000a00 */
[----:B0-----:R-:W-:Y:S01]  /*0090*/  IMAD R22, R3, UR4, R22 ;  /* 0x0000000403167c24 */ /* 0x001fe2000f8e0216 */
[----:B------:R-:W0:Y:S03]  /*00a0*/  LDCU.64 UR4, c[0x0][0x358] ;  /* 0x00006b00ff0477ac */ /* 0x000e260008000a00 */
[----:B---3--:R-:W-:-:S04]  /*00b0*/  IMAD R22, R22, R5, RZ ;  /* 0x0000000516167224 */ /* 0x008fc800078e02ff */
[----:B------:R-:W-:-:S05]  /*00c0*/  VIADD R3, R22, 0x1 ;  /* 0x0000000116037836 */ /* 0x000fca0000000000 */
[----:B------:R-:W-:-:S04]  /*00d0*/  ISETP.GE.AND P0, PT, R3, R4, PT ;  /* 0x000000040300720c */ /* 0x000fc80003f06270 */
[----:B------:R-:W-:-:S13]  /*00e0*/  ISETP.LT.OR P0, PT, R5, 0x1, P0 ;  /* 0x000000010500780c */ /* 0x000fda0000701670 */
[----:B012---:R-:W-:Y:S05]  /*00f0*/  @P0 BRA `(.L_x_1) ;  /* 0x0000000800480947 */ /* 0x007fea0003800000 */
[----:B------:R-:W-:Y:S01]  /*0100*/  VIADDMNMX R0, R3, R5, R4, PT ;  /* 0x0000000503007246 */ /* 0x000fe20003800104 */
[----:B------:R-:W-:Y:S01]  /*0110*/  BSSY.RECONVERGENT B1, `(.L_x_2) ;  /* 0x000002b000017945 */ /* 0x000fe20003800200 */
[----:B------:R-:W-:Y:S01]  /*0120*/  LOP3.LUT R2, RZ, R22, RZ, 0x33, !PT ;  /* 0x00000016ff027212 */ /* 0x000fe200078e33ff */
[----:B------:R-:W-:Y:S01]  /*0130*/  IMAD.MOV.U32 R4, RZ, RZ, RZ ;  /* 0x000000ffff047224 */ /* 0x000fe200078e00ff */
[----:B------:R-:W-:Y:S01]  /*0140*/  VIADDMNMX R21, R22, 0x2, R0, !PT ;  /* 0x0000000216157846 */ /* 0x000fe20007800100 */
[----:B------:R-:W-:Y:S01]  /*0150*/  IMAD.MOV.U32 R5, RZ, RZ, 0x40100000 ;  /* 0x40100000ff057424 */ /* 0x000fe200078e00ff */
[----:B------:R-:W-:-:S03]  /*0160*/  CS2R R16, SRZ ;  /* 0x0000000000107805 */ /* 0x000fc6000001ff00 */
[----:B------:R-:W-:-:S05]  /*0170*/  IMAD.IADD R2, R21, 0x1, R2 ;  /* 0x0000000115027824 */ /* 0x000fca00078e0202 */
[----:B------:R-:W-:-:S13]  /*0180*/  LOP3.LUT P0, R2, R2, 0x3, RZ, 0xc0, !PT ;  /* 0x0000000302027812 */ /* 0x000fda000780c0ff */
[----:B------:R-:W-:Y:S05]  /*0190*/  @!P0 BRA `(.L_x_3) ;  /* 0x0000000000888947 */ /* 0x000fea0003800000 */
[----:B------:R-:W-:Y:S01]  /*01a0*/  BSSY.RECONVERGENT B2, `(.L_x_4) ;  /* 0x0000020000027945 */ /* 0x000fe20003800200 */
[----:B------:R-:W-:Y:S01]  /*01b0*/  IMAD.MOV R3, RZ, RZ, -R2 ;  /* 0x000000ffff037224 */ /* 0x000fe200078e0a02 */
[----:B------:R-:W-:Y:S01]  /*01c0*/  CS2R R16, SRZ ;  /* 0x0000000000107805 */ /* 0x000fe2000001ff00 */
[----:B------:R-:W-:-:S07]  /*01d0*/  IMAD.MOV.U32 R23, RZ, RZ, R22 ;  /* 0x000000ffff177224 */ /* 0x000fce00078e0016 */
.L_x_7:
[----:B------:R-:W-:Y:S01]  /*01e0*/  VIADD R23, R23, 0x1 ;  /* 0x0000000117177836 */ /* 0x000fe20000000000 */
[----:B------:R-:W-:Y:S01]  /*01f0*/  BSSY.RECONVERGENT B3, `(.L_x_5) ;  /* 0x0000018000037945 */ /* 0x000fe20003800200 */
[----:B------:R-:W-:Y:S02]  /*0200*/  VIADD R3, R3, 0x1 ;  /* 0x0000000103037836 */ /* 0x000fe40000000000 */
[----:B------:R-:W0:Y:S03]  /*0210*/  I2F.F64 R6, R23 ;  /* 0x0000001700067312 */ /* 0x000e260000201c00 */
[----:B------:R-:W-:Y:S01]  /*0220*/  ISETP.NE.AND P1, PT, R3, RZ, PT ;  /* 0x000000ff0300720c */ /* 0x000fe20003f25270 */
[----:B0-----:R-:W-:-:S08]  /*0230*/  DADD R6, R6, -0.5 ;  /* 0xbfe0000006067429 */ /* 0x001fd00000000000 */
[----:B------:R-:W-:-:S08]  /*0240*/  DMUL R6, R6, UR6 ;  /* 0x0000000606067c28 */ /* 0x000fd00008000000 */
[----:B------:R-:W-:Y:S01]  /*0250*/  DFMA R10, R6, R6, 1 ;  /* 0x3ff00000060a742b */ /* 0x000fe20000000006 */
[----:B------:R-:W-:-:S05]  /*0260*/  IMAD.MOV.U32 R6, RZ, RZ, 0x1 ;  /* 0x00000001ff067424 */ /* 0x000fca00078e00ff */
[----:B------:R-:W0:Y:S02]  /*0270*/  MUFU.RCP64H R7, R11 ;  /* 0x0000000b00077308 */ /* 0x000e240000001800 */
[----:B0-----:R-:W-:-:S08]  /*0280*/  DFMA R8, -R10, R6, 1 ;  /* 0x3ff000000a08742b */ /* 0x001fd00000000106 */
[----:B------:R-:W-:-:S08]  /*0290*/  DFMA R8, R8, R8, R8 ;  /* 0x000000080808722b */ /* 0x000fd00000000008 */
[----:B------:R-:W-:-:S08]  /*02a0*/  DFMA R8, R6, R8, R6 ;  /* 0x000000080608722b */ /* 0x000fd00000000006 */
[----:B------:R-:W-:-:S08]  /*02b0*/  DFMA R6, -R10, R8, 1 ;  /* 0x3ff000000a06742b */ /* 0x000fd00000000108 */
[----:B------:R-:W-:-:S08]  /*02c0*/  DFMA R6, R8, R6, R8 ;  /* 0x000000060806722b */ /* 0x000fd00000000008 */
[----:B------:R-:W-:-:S08]  /*02d0*/  DMUL R8, R6, 4 ;  /* 0x4010000006087828 */ /* 0x000fd00000000000 */
[----:B------:R-:W-:-:S08]  /*02e0*/  DFMA R12, -R10, R8, 4 ;  /* 0x401000000a0c742b */ /* 0x000fd00000000108 */
[----:B------:R-:W-:-:S10]  /*02f0*/  DFMA R6, R6, R12, R8 ;  /* 0x0000000c0606722b */ /* 0x000fd40000000008 */
[----:B------:R-:W-:-:S05]  /*0300*/  FFMA R2, RZ, R11, R7 ;  /* 0x0000000bff027223 */ /* 0x000fca0000000007 */
[----:B------:R-:W-:-:S13]  /*0310*/  FSETP.GT.AND P0, PT, |R2|, 1.469367938527859385e-39, PT ;  /* 0x001000000200780b */ /* 0x000fda0003f04200 */
[----:B------:R-:W-:Y:S05]  /*0320*/  @P0 BRA `(.L_x_6) ;  /* 0x0000000000100947 */ /* 0x000fea0003800000 */
[----:B------:R-:W-:-:S07]  /*0330*/  MOV R2, 0x350 ;  /* 0x0000035000027802 */ /* 0x000fce0000000f00 */
[----:B------:R-:W-:Y:S05]  /*0340*/  CALL.REL.NOINC `($__internal_0_$__cuda_sm20_div_rn_f64_full) ;  /* 0x0000000400c47944 */ /* 0x000fea0003c00000 */
[----:B------:R-:W-:Y:S02]  /*0350*/  IMAD.MOV.U32 R6, RZ, RZ, R8 ;  /* 0x000000ffff067224 */ /* 0x000fe400078e0008 */
[----:B------:R-:W-:-:S07]  /*0360*/  IMAD.MOV.U32 R7, RZ, RZ, R9 ;  /* 0x000000ffff077224 */ /* 0x000fce00078e0009 */
.L_x_6:
[----:B------:R-:W-:Y:S05]  /*0370*/  BSYNC.RECONVERGENT B3 ;  /* 0x0000000000037941 */ /* 0x000fea0003800200 */
.L_x_5:
[----:B------:R-:W-:Y:S01]  /*0380*/  DADD R16, R6, R16 ;  /* 0x0000000006107229 */ /* 0x000fe20000000010 */
[----:B------:R-:W-:Y:S10]  /*0390*/  @P1 BRA `(.L_x_7) ;  /* 0xfffffffc00901947 */ /* 0x000ff4000383ffff */
[----:B------:R-:W-:Y:S05]  /*03a0*/  BSYNC.RECONVERGENT B2 ;  /* 0x0000000000027941 */ /* 0x000fea0003800200 */
.L_x_4:
[----:B------:R-:W-:-:S07]  /*03b0*/  VIADD R3, R23, 0x1 ;  /* 0x0000000117037836 */ /* 0x000fce0000000000 */
.L_x_3:
[----:B------:R-:W-:Y:S05]  /*03c0*/  BSYNC.RECONVERGENT B1 ;  /* 0x0000000000017941 */ /* 0x000fea0003800200 */
.L_x_2:
[----:B------:R-:W-:-:S04]  /*03d0*/  IADD3 R21, PT, PT, -R22, -0x2, R21 ;  /* 0xfffffffe16157810 */ /* 0x000fc80007ffe115 */
[----:B------:R-:W-:-:S13]  /*03e0*/  ISETP.GE.U32.AND P0, PT, R21, 0x3, PT ;  /* 0x000000031500780c */ /* 0x000fda0003f06070 */
[----:B------:R-:W-:Y:S05]  /*03f0*/  @!P0 BRA `(.L_x_1) ;  /* 0x0000000400888947 */ /* 0x000fea0003800000 */
.L_x_16:
[----:B------:R-:W0:Y:S01]  /*0400*/  I2F.F64 R6, R3 ;  /* 0x0000000300067312 */ /* 0x000e220000201c00 */
[----:B------:R-:W-:Y:S01]  /*0410*/  BSSY.RECONVERGENT B1, `(.L_x_8) ;  /* 0x0000015000017945 */ /* 0x000fe20003800200 */
        /* <DEDUP_REMOVED lines=20> */
.L_x_9:
[----:B------:R-:W-:Y:S05]  /*0560*/  BSYNC.RECONVERGENT B1 ;  /* 0x0000000000017941 */ /* 0x000fea0003800200 */
.L_x_8:
[----:B------:R-:W-:Y:S01]  /*0570*/  VIADD R2, R3, 0x1 ;  /* 0x0000000103027836 */ /* 0x000fe20000000000 */
[----:B------:R-:W-:Y:S01]  /*0580*/  BSSY.RECONVERGENT B1, `(.L_x_10) ;  /* 0x0000015000017945 */ /* 0x000fe20003800200 */
[----:B------:R-:W-:Y:S02]  /*0590*/  DADD R16, R6, R16 ;  /* 0x0000000006107229 */ /* 0x000fe40000000010 */
[----:B------:R-:W0:Y:S02]  /*05a0*/  I2F.F64 R8, R2 ;  /* 0x0000000200087312 */ /* 0x000e240000201c00 */
        /* <DEDUP_REMOVED lines=18> */
.L_x_11:
[----:B------:R-:W-:Y:S05]  /*06d0*/  BSYNC.RECONVERGENT B1 ;  /* 0x0000000000017941 */ /* 0x000fea0003800200 */
.L_x_10:
        /* <DEDUP_REMOVED lines=24> */
.L_x_13:
[----:B------:R-:W-:Y:S05]  /*0860*/  BSYNC.RECONVERGENT B1 ;  /* 0x0000000000017941 */ /* 0x000fea0003800200 */
.L_x_12:
        /* <DEDUP_REMOVED lines=22> */
.L_x_15:
[----:B------:R-:W-:Y:S05]  /*09d0*/  BSYNC.RECONVERGENT B1 ;  /* 0x0000000000017941 */ /* 0x000fea0003800200 */
.L_x_14:
[----:B------:R-:W-:Y:S01]  /*09e0*/  VIADD R3, R3, 0x4 ;  /* 0x0000000403037836 */ /* 0x000fe20000000000 */
[----:B------:R-:W-:-:S04]  /*09f0*/  DADD R16, R16, R8 ;  /* 0x0000000010107229 */ /* 0x000fc80000000008 */
[----:B------:R-:W-:-:S13]  /*0a00*/  ISETP.GE.AND P0, PT, R3, R0, PT ;  /* 0x000000000300720c */ /* 0x000fda0003f06270 */
[----:B------:R-:W-:Y:S05]  /*0a10*/  @!P0 BRA `(.L_x_16) ;  /* 0xfffffff800788947 */ /* 0x000fea000383ffff */
.L_x_1:
[----:B------:R-:W-:Y:S05]  /*0a20*/  BSYNC.RECONVERGENT B0 ;  /* 0x0000000000007941 */ /* 0x000fea0003800200 */
.L_x_0:
[----:B------:R-:W0:Y:S02]  /*0a30*/  LDC.64 R2, c[0x0][0x380] ;  /* 0x0000e000ff027b82 */ /* 0x000e240000000a00 */
[----:B0-----:R-:W-:Y:S01]  /*0a40*/  REDG.E.ADD.F64.RN.STRONG.GPU desc[UR4][R2.64], R16 ;  /* 0x00000010020079a6 */ /* 0x001fe2000c12ff04 */
[----:B------:R-:W-:Y:S05]  /*0a50*/  EXIT ;  /* 0x000000000000794d */ /* 0x000fea0003800000 */
        .weak           $__internal_0_$__cuda_sm20_div_rn_f64_full
        .type           $__internal_0_$__cuda_sm20_div_rn_f64_full,@function
        .size           $__internal_0_$__cuda_sm20_div_rn_f64_full,(.L_x_24 - $__internal_0_$__cuda_sm20_div_rn_f64_full)
$__internal_0_$__cuda_sm20_div_rn_f64_full:
[C---:B------:R-:W-:Y:S01]  /*0a60*/  FSETP.GEU.AND P0, PT, |R11|.reuse, 1.469367938527859385e-39, PT ;  /* 0x001000000b00780b */ /* 0x040fe20003f0e200 */
[----:B------:R-:W-:Y:S01]  /*0a70*/  IMAD.MOV.U32 R6, RZ, RZ, 0x1 ;  /* 0x00000001ff067424 */ /* 0x000fe200078e00ff */
[C---:B------:R-:W-:Y:S01]  /*0a80*/  LOP3.LUT R8, R11.reuse, 0x800fffff, RZ, 0xc0, !PT ;  /* 0x800fffff0b087812 */ /* 0x040fe200078ec0ff */
[----:B------:R-:W-:Y:S01]  /*0a90*/  IMAD.MOV.U32 R12, RZ, RZ, R4 ;  /* 0x000000ffff0c7224 */ /* 0x000fe200078e0004 */
[----:B------:R-:W-:Y:S02]  /*0aa0*/  LOP3.LUT R19, R11, 0x7ff00000, RZ, 0xc0, !PT ;  /* 0x7ff000000b137812 */ /* 0x000fe400078ec0ff */
[----:B------:R-:W-:Y:S01]  /*0ab0*/  LOP3.LUT R9, R8, 0x3ff00000, RZ, 0xfc, !PT ;  /* 0x3ff0000008097812 */ /* 0x000fe200078efcff */
[----:B------:R-:W-:-:S06]  /*0ac0*/  IMAD.MOV.U32 R8, RZ, RZ, R10 ;  /* 0x000000ffff087224 */ /* 0x000fcc00078e000a */
[----:B------:R-:W-:-:S06]  /*0ad0*/  @!P0 DMUL R8, R10, 8.98846567431157953865e+307 ;  /* 0x7fe000000a088828 */ /* 0x000fcc0000000000 */
[----:B------:R-:W0:Y:S02]  /*0ae0*/  MUFU.RCP64H R7, R9 ;  /* 0x0000000900077308 */ /* 0x000e240000001800 */
[----:B0-----:R-:W-:-:S08]  /*0af0*/  DFMA R24, R6, -R8, 1 ;  /* 0x3ff000000618742b */ /* 0x001fd00000000808 */
[----:B------:R-:W-:-:S08]  /*0b00*/  DFMA R24, R24, R24, R24 ;  /* 0x000000181818722b */ /* 0x000fd00000000018 */
[----:B------:R-:W-:Y:S01]  /*0b10*/  DFMA R24, R6, R24, R6 ;  /* 0x000000180618722b */ /* 0x000fe20000000006 */
[----:B------:R-:W-:Y:S01]  /*0b20*/  LOP3.LUT R6, R5, 0x7ff00000, RZ, 0xc0, !PT ;  /* 0x7ff0000005067812 */ /* 0x000fe200078ec0ff */
[----:B------:R-:W-:-:S03]  /*0b30*/  IMAD.MOV.U32 R7, RZ, RZ, 0x1ca00000 ;  /* 0x1ca00000ff077424 */ /* 0x000fc600078e00ff */
[----:B------:R-:W-:Y:S01]  /*0b40*/  ISETP.GE.U32.AND P2, PT, R6, R19, PT ;  /* 0x000000130600720c */ /* 0x000fe20003f46070 */
[----:B------:R-:W-:Y:S02]  /*0b50*/  IMAD.MOV.U32 R18, RZ, RZ, R6 ;  /* 0x000000ffff127224 */ /* 0x000fe400078e0006 */
[----:B------:R-:W-:Y:S01]  /*0b60*/  DFMA R14, R24, -R8, 1 ;  /* 0x3ff00000180e742b */ /* 0x000fe20000000808 */
[----:B------:R-:W-:Y:S02]  /*0b70*/  SEL R13, R7, 0x63400000, !P2 ;  /* 0x63400000070d7807 */ /* 0x000fe40005000000 */
[----:B------:R-:W-:Y:S02]  /*0b80*/  FSETP.GEU.AND P2, PT, |R5|, 1.469367938527859385e-39, PT ;  /* 0x001000000500780b */ /* 0x000fe40003f4e200 */
[----:B------:R-:W-:-:S03]  /*0b90*/  LOP3.LUT R13, R13, 0x800fffff, R5, 0xf8, !PT ;  /* 0x800fffff0d0d7812 */ /* 0x000fc600078ef805 */
[----:B------:R-:W-:-:S08]  /*0ba0*/  DFMA R14, R24, R14, R24 ;  /* 0x0000000e180e722b */ /* 0x000fd00000000018 */
[----:B------:R-:W-:Y:S05]  /*0bb0*/  @P2 BRA `(.L_x_17) ;  /* 0x0000000000202947 */ /* 0x000fea0003800000 */
[----:B------:R-:W-:Y:S01]  /*0bc0*/  LOP3.LUT R25, R11, 0x7ff00000, RZ, 0xc0, !PT ;  /* 0x7ff000000b197812 */ /* 0x000fe200078ec0ff */
[----:B------:R-:W-:-:S03]  /*0bd0*/  IMAD.MOV.U32 R24, RZ, RZ, RZ ;  /* 0x000000ffff187224 */ /* 0x000fc600078e00ff */
[----:B------:R-:W-:-:S04]  /*0be0*/  ISETP.GE.U32.AND P2, PT, R6, R25, PT ;  /* 0x000000190600720c */ /* 0x000fc80003f46070 */
[----:B------:R-:W-:-:S04]  /*0bf0*/  SEL R25, R7, 0x63400000, !P2 ;  /* 0x6340000007197807 */ /* 0x000fc80005000000 */
[----:B------:R-:W-:-:S04]  /*0c00*/  LOP3.LUT R25, R25, 0x80000000, R5, 0xf8, !PT ;  /* 0x8000000019197812 */ /* 0x000fc800078ef805 */
[----:B------:R-:W-:-:S06]  /*0c10*/  LOP3.LUT R25, R25, 0x100000, RZ, 0xfc, !PT ;  /* 0x0010000019197812 */ /* 0x000fcc00078efcff */
[----:B------:R-:W-:-:S10]  /*0c20*/  DFMA R12, R12, 2, -R24 ;  /* 0x400000000c0c782b */ /* 0x000fd40000000818 */
[----:B------:R-:W-:-:S07]  /*0c30*/  LOP3.LUT R18, R13, 0x7ff00000, RZ, 0xc0, !PT ;  /* 0x7ff000000d127812 */ /* 0x000fce00078ec0ff */
.L_x_17:
[----:B------:R-:W-:Y:S01]  /*0c40*/  VIADD R20, R18, 0xffffffff ;  /* 0xffffffff12147836 */ /* 0x000fe20000000000 */
[----:B------:R-:W-:Y:S01]  /*0c50*/  @!P0 LOP3.LUT R19, R9, 0x7ff00000, RZ, 0xc0, !PT ;  /* 0x7ff0000009138812 */ /* 0x000fe200078ec0ff */
[----:B------:R-:W-:Y:S01]  /*0c60*/  DMUL R26, R14, R12 ;  /* 0x0000000c0e1a7228 */ /* 0x000fe20000000000 */
[----:B------:R-:W-:Y:S02]  /*0c70*/  BSSY.RECONVERGENT B4, `(.L_x_18) ;  /* 0x0000037000047945 */ /* 0x000fe40003800200 */
[----:B------:R-:W-:Y:S01]  /*0c80*/  ISETP.GT.U32.AND P0, PT, R20, 0x7feffffe, PT ;  /* 0x7feffffe1400780c */ /* 0x000fe20003f04070 */
[----:B------:R-:W-:-:S04]  /*0c90*/  VIADD R20, R19, 0xffffffff ;  /* 0xffffffff13147836 */ /* 0x000fc80000000000 */
[----:B------:R-:W-:Y:S01]  /*0ca0*/  DFMA R24, R26, -R8, R12 ;  /* 0x800000081a18722b */ /* 0x000fe2000000000c */
[----:B------:R-:W-:-:S07]  /*0cb0*/  ISETP.GT.U32.OR P0, PT, R20, 0x7feffffe, P0 ;  /* 0x7feffffe1400780c */ /* 0x000fce0000704470 */
[----:B------:R-:W-:-:S06]  /*0cc0*/  DFMA R14, R14, R24, R26 ;  /* 0x000000180e0e722b */ /* 0x000fcc000000001a */
[----:B------:R-:W-:Y:S05]  /*0cd0*/  @P0 BRA `(.L_x_19) ;  /* 0x00000000006c0947 */ /* 0x000fea0003800000 */
[----:B------:R-:W-:Y:S01]  /*0ce0*/  LOP3.LUT R19, R11, 0x7ff00000, RZ, 0xc0, !PT ;  /* 0x7ff000000b137812 */ /* 0x000fe200078ec0ff */
[----:B------:R-:W-:-:S03]  /*0cf0*/  IMAD.MOV.U32 R24, RZ, RZ, RZ ;  /* 0x000000ffff187224 */ /* 0x000fc600078e00ff */
[CC--:B------:R-:W-:Y:S02]  /*0d00*/  VIADDMNMX R18, R6.reuse, -R19.reuse, 0xb9600000, !PT ;  /* 0xb960000006127446 */ /* 0x0c0fe40007800913 */
[----:B------:R-:W-:Y:S02]  /*0d10*/  ISETP.GE.U32.AND P0, PT, R6, R19, PT ;  /* 0x000000130600720c */ /* 0x000fe40003f06070 */
[----:B------:R-:W-:Y:S02]  /*0d20*/  VIMNMX R18, PT, PT, R18, 0x46a00000, PT ;  /* 0x46a0000012127848 */ /* 0x000fe40003fe0100 */
[----:B------:R-:W-:-:S05]  /*0d30*/  SEL R7, R7, 0x63400000, !P0 ;  /* 0x6340000007077807 */ /* 0x000fca0004000000 */
[----:B------:R-:W-:-:S04]  /*0d40*/  IMAD.IADD R18, R18, 0x1, -R7 ;  /* 0x0000000112127824 */ /* 0x000fc800078e0a07 */
[----:B------:R-:W-:-:S06]  /*0d50*/  VIADD R25, R18, 0x7fe00000 ;  /* 0x7fe0000012197836 */ /* 0x000fcc0000000000 */
[----:B------:R-:W-:-:S10]  /*0d60*/  DMUL R6, R14, R24 ;  /* 0x000000180e067228 */ /* 0x000fd40000000000 */
[----:B------:R-:W-:-:S13]  /*0d70*/  FSETP.GTU.AND P0, PT, |R7|, 1.469367938527859385e-39, PT ;  /* 0x001000000700780b */ /* 0x000fda0003f0c200 */
[----:B------:R-:W-:Y:S05]  /*0d80*/  @P0 BRA `(.L_x_20) ;  /* 0x0000000000940947 */ /* 0x000fea0003800000 */
[----:B------:R-:W-:Y:S01]  /*0d90*/  DFMA R8, R14, -R8, R12 ;  /* 0x800000080e08722b */ /* 0x000fe2000000000c */
[----:B------:R-:W-:-:S09]  /*0da0*/  IMAD.MOV.U32 R24, RZ, RZ, RZ ;  /* 0x000000ffff187224 */ /* 0x000fd200078e00ff */
[C---:B------:R-:W-:Y:S02]  /*0db0*/  FSETP.NEU.AND P0, PT, R9.reuse, RZ, PT ;  /* 0x000000ff0900720b */ /* 0x040fe40003f0d000 */
[----:B------:R-:W-:-:S04]  /*0dc0*/  LOP3.LUT R11, R9, 0x80000000, R11, 0x48, !PT ;  /* 0x80000000090b7812 */ /* 0x000fc800078e480b */
[----:B------:R-:W-:-:S07]  /*0dd0*/  LOP3.LUT R25, R11, R25, RZ, 0xfc, !PT ;  /* 0x000000190b197212 */ /* 0x000fce00078efcff */
[----:B------:R-:W-:Y:S05]  /*0de0*/  @!P0 BRA `(.L_x_20) ;  /* 0x00000000007c8947 */ /* 0x000fea0003800000 */
[----:B------:R-:W-:Y:S02]  /*0df0*/  IMAD.MOV R9, RZ, RZ, -R18 ;  /* 0x000000ffff097224 */ /* 0x000fe400078e0a12 */
[----:B------:R-:W-:-:S06]  /*0e00*/  IMAD.MOV.U32 R8, RZ, RZ, RZ ;  /* 0x000000ffff087224 */ /* 0x000fcc00078e00ff */
[----:B------:R-:W-:Y:S02]  /*0e10*/  DFMA R8, R6, -R8, R14 ;  /* 0x800000080608722b */ /* 0x000fe4000000000e */
[----:B------:R-:W-:-:S04]  /*0e20*/  DMUL.RP R14, R14, R24 ;  /* 0x000000180e0e7228 */ /* 0x000fc80000008000 */
[----:B------:R-:W-:-:S04]  /*0e30*/  IADD3 R8, PT, PT, -R18, -0x43300000, RZ ;  /* 0xbcd0000012087810 */ /* 0x000fc80007ffe1ff */
[----:B------:R-:W-:Y:S02]  /*0e40*/  FSETP.NEU.AND P0, PT, |R9|, R8, PT ;  /* 0x000000080900720b */ /* 0x000fe40003f0d200 */
[----:B------:R-:W-:Y:S02]  /*0e50*/  LOP3.LUT R11, R15, R11, RZ, 0x3c, !PT ;  /* 0x0000000b0f0b7212 */ /* 0x000fe400078e3cff */
[----:B------:R-:W-:Y:S02]  /*0e60*/  FSEL R6, R14, R6, !P0 ;  /* 0x000000060e067208 */ /* 0x000fe40004000000 */
[----:B------:R-:W-:Y:S01]  /*0e70*/  FSEL R7, R11, R7, !P0 ;  /* 0x000000070b077208 */ /* 0x000fe20004000000 */
[----:B------:R-:W-:Y:S06]  /*0e80*/  BRA `(.L_x_20) ;  /* 0x0000000000547947 */ /* 0x000fec0003800000 */
.L_x_19:
[----:B------:R-:W-:-:S14]  /*0e90*/  DSETP.NAN.AND P0, PT, R4, R4, PT ;  /* 0x000000040400722a */ /* 0x000fdc0003f08000 */
[----:B------:R-:W-:Y:S05]  /*0ea0*/  @P0 BRA `(.L_x_21) ;  /* 0x0000000000440947 */ /* 0x000fea0003800000 */
[----:B------:R-:W-:-:S14]  /*0eb0*/  DSETP.NAN.AND P0, PT, R10, R10, PT ;  /* 0x0000000a0a00722a */ /* 0x000fdc0003f08000 */
[----:B------:R-:W-:Y:S05]  /*0ec0*/  @P0 BRA `(.L_x_22) ;  /* 0x0000000000300947 */ /* 0x000fea0003800000 */
[----:B------:R-:W-:Y:S01]  /*0ed0*/  ISETP.NE.AND P0, PT, R18, R19, PT ;  /* 0x000000131200720c */ /* 0x000fe20003f05270 */
[----:B------:R-:W-:Y:S02]  /*0ee0*/  IMAD.MOV.U32 R6, RZ, RZ, 0x0 ;  /* 0x00000000ff067424 */ /* 0x000fe400078e00ff */
[----:B------:R-:W-:-:S10]  /*0ef0*/  IMAD.MOV.U32 R7, RZ, RZ, -0x80000 ;  /* 0xfff80000ff077424 */ /* 0x000fd400078e00ff */
[----:B------:R-:W-:Y:S05]  /*0f00*/  @!P0 BRA `(.L_x_20) ;  /* 0x0000000000348947 */ /* 0x000fea0003800000 */
[----:B------:R-:W-:Y:S02]  /*0f10*/  ISETP.NE.AND P0, PT, R18, 0x7ff00000, PT ;  /* 0x7ff000001200780c */ /* 0x000fe40003f05270 */
[----:B------:R-:W-:Y:S02]  /*0f20*/  LOP3.LUT R7, R5, 0x80000000, R11, 0x48, !PT ;  /* 0x8000000005077812 */ /* 0x000fe400078e480b */
[----:B------:R-:W-:-:S13]  /*0f30*/  ISETP.EQ.OR P0, PT, R19, RZ, !P0 ;  /* 0x000000ff1300720c */ /* 0x000fda0004702670 */
[----:B------:R-:W-:Y:S01]  /*0f40*/  @P0 LOP3.LUT R8, R7, 0x7ff00000, RZ, 0xfc, !PT ;  /* 0x7ff0000007080812 */ /* 0x000fe200078efcff */
[----:B------:R-:W-:Y:S02]  /*0f50*/  @!P0 IMAD.MOV.U32 R6, RZ, RZ, RZ ;  /* 0x000000ffff068224 */ /* 0x000fe400078e00ff */
[----:B------:R-:W-:Y:S02]  /*0f60*/  @P0 IMAD.MOV.U32 R6, RZ, RZ, RZ ;  /* 0x000000ffff060224 */ /* 0x000fe400078e00ff */
[----:B------:R-:W-:Y:S01]  /*0f70*/  @P0 IMAD.MOV.U32 R7, RZ, RZ, R8 ;  /* 0x000000ffff070224 */ /* 0x000fe200078e0008 */
[----:B------:R-:W-:Y:S06]  /*0f80*/  BRA `(.L_x_20) ;  /* 0x0000000000147947 */ /* 0x000fec0003800000 */
.L_x_22:
[----:B------:R-:W-:Y:S01]  /*0f90*/  LOP3.LUT R7, R11, 0x80000, RZ, 0xfc, !PT ;  /* 0x000800000b077812 */ /* 0x000fe200078efcff */
[----:B------:R-:W-:Y:S01]  /*0fa0*/  IMAD.MOV.U32 R6, RZ, RZ, R10 ;  /* 0x000000ffff067224 */ /* 0x000fe200078e000a */
[----:B------:R-:W-:Y:S06]  /*0fb0*/  BRA `(.L_x_20) ;  /* 0x0000000000087947 */ /* 0x000fec0003800000 */
.L_x_21:
[----:B------:R-:W-:Y:S01]  /*0fc0*/  LOP3.LUT R7, R5, 0x80000, RZ, 0xfc, !PT ;  /* 0x0008000005077812 */ /* 0x000fe200078efcff */
[----:B------:R-:W-:-:S07]  /*0fd0*/  IMAD.MOV.U32 R6, RZ, RZ, R4 ;  /* 0x000000ffff067224 */ /* 0x000fce00078e0004 */
.L_x_20:
[----:B------:R-:W-:Y:S05]  /*0fe0*/  BSYNC.RECONVERGENT B4 ;  /* 0x0000000000047941 */ /* 0x000fea0003800200 */
.L_x_18:
[----:B------:R-:W-:Y:S02]  /*0ff0*/  IMAD.MOV.U32 R8, RZ, RZ, R6 ;  /* 0x000000ffff087224 */ /* 0x000fe400078e0006 */
[----:B------:R-:W-:Y:S02]  /*1000*/  IMAD.MOV.U32 R9, RZ, RZ, R7 ;  /* 0x000000ffff097224 */ /* 0x000fe400078e0007 */
[----:B------:R-:W-:Y:S02]  /*1010*/  IMAD.MOV.U32 R6, RZ, RZ, R2 ;  /* 0x000000ffff067224 */ /* 0x000fe400078e0002 */
[----:B------:R-:W-:-:S04]  /*1020*/  IMAD.MOV.U32 R7, RZ, RZ, 0x0 ;  /* 0x00000000ff077424 */ /* 0x000fc800078e00ff */
[----:B------:R-:W-:Y:S05]  /*1030*/  RET.REL.NODEC R6 `(_Z11calculatePiPddiii) ;  /* 0xffffffec06f07950 */ /* 0x000fea0003c3ffff */
.L_x_23:
[----:B------:R-:W-:-:S00]  /*1040*/  BRA `(.L_x_23) ;  /* 0xfffffffc00fc7947 */ /* 0x000fc0000383ffff */
[----:B------:R-:W-:-:S00]  /*1050*/  NOP ;  /* 0x0000000000007918 */ /* 0x000fc00000000000 */
        /* <DEDUP_REMOVED lines=10> */
.L_x_24:


//--------------------- .nv.shared.reserved.0     --------------------------
	.section	.nv.shared.reserved.0,"aw",@nobits
	.weak		__nv_reservedSMEM_offset_0_alias
	.size		__nv_reservedSMEM_offset_0_alias, 0, 64
	.other		__nv_reservedSMEM_offset_0_alias,@"STO_CUDA_RESERVED_SHARED STV_DEFAULT"
__nv_reservedSMEM_offset_0_alias:
	.zero		0
	.zero		64


//--------------------- .nv.constant0._Z11calculatePiPddiii --------------------------
	.section	.nv.constant0._Z11calculatePiPddiii,"a",@progbits
	.sectionflags	@""
	.align	4
.nv.constant0._Z11calculatePiPddiii:
	.zero		924


//--------------------- SYMBOLS --------------------------

	.type		.nv.reservedSmem.offset0,@object
	.size		.nv.reservedSmem.offset0,0x4
